	.headerflags	@"EF_CUDA_TEXMODE_UNIFIED EF_CUDA_64BIT_ADDRESS EF_CUDA_ACCELERATORS EF_CUDA_SM90 EF_CUDA_VIRTUAL_SM(EF_CUDA_SM90)"
	.elftype	@"ET_EXEC"


//--------------------- .nv.info                  --------------------------
	.section	.nv.info,"",@"SHT_CUDA_INFO"
	.align	4


	//----- nvinfo : EIATTR_REGCOUNT
	.align		4
        /*0000*/ 	.byte	0x04, 0x2f
        /*0002*/ 	.short	(.L_3 - .L_2)
	.align		4
.L_2:
        /*0004*/ 	.word	index@(triton_poi_fused__native_batch_norm_legit_no_training_add_convolution_55)
        /*0008*/ 	.word	0x00000020


	//----- nvinfo : EIATTR_MIN_STACK_SIZE
	.align		4
.L_3:
        /*000c*/ 	.byte	0x04, 0x12
        /*000e*/ 	.short	(.L_5 - .L_4)
	.align		4
.L_4:
        /*0010*/ 	.word	index@(triton_poi_fused__native_batch_norm_legit_no_training_add_convolution_55)
        /*0014*/ 	.word	0x00000000


	//----- nvinfo : EIATTR_FRAME_SIZE
	.align		4
.L_5:
        /*0018*/ 	.byte	0x04, 0x11
        /*001a*/ 	.short	(.L_7 - .L_6)
	.align		4
.L_6:
        /*001c*/ 	.word	index@(triton_poi_fused__native_batch_norm_legit_no_training_add_convolution_55)
        /*0020*/ 	.word	0x00000000


	//----- nvinfo : EIATTR_MIN_STACK_SIZE
	.align		4
.L_7:
        /*0024*/ 	.byte	0x04, 0x12
        /*0026*/ 	.short	(.L_9 - .L_8)
	.align		4
.L_8:
        /*0028*/ 	.word	index@(triton_poi_fused__native_batch_norm_legit_no_training_add_convolution_55)
        /*002c*/ 	.word	0x00000000
.L_9:


//--------------------- .nv.info.triton_poi_fused__native_batch_norm_legit_no_training_add_convolution_55 --------------------------
	.section	.nv.info.triton_poi_fused__native_batch_norm_legit_no_training_add_convolution_55,"",@"SHT_CUDA_INFO"
	.sectionflags	@""
	.align	4


	//----- nvinfo : EIATTR_CUDA_API_VERSION
	.align		4
        /*0000*/ 	.byte	0x04, 0x37
        /*0002*/ 	.short	(.L_11 - .L_10)
.L_10:
        /*0004*/ 	.word	0x0000007c


	//----- nvinfo : EIATTR_KPARAM_INFO
	.align		4
.L_11:
        /*0008*/ 	.byte	0x04, 0x17
        /*000a*/ 	.short	(.L_13 - .L_12)
.L_12:
        /*000c*/ 	.word	0x00000000
        /*0010*/ 	.short	0x000d
        /*0012*/ 	.short	0x0068
        /*0014*/ 	.byte	0x00, 0xf0, 0x11, 0x00


	//----- nvinfo : EIATTR_KPARAM_INFO
	.align		4
.L_13:
        /*0018*/ 	.byte	0x04, 0x17
        /*001a*/ 	.short	(.L_15 - .L_14)
.L_14:
        /*001c*/ 	.word	0x00000000
        /*0020*/ 	.short	0x000c
        /*0022*/ 	.short	0x0060
        /*0024*/ 	.byte	0x00, 0xf4, 0x21, 0x00


	//----- nvinfo : EIATTR_KPARAM_INFO
	.align		4
.L_15:
        /*0028*/ 	.byte	0x04, 0x17
        /*002a*/ 	.short	(.L_17 - .L_16)
.L_16:
        /*002c*/ 	.word	0x00000000
        /*0030*/ 	.short	0x000b
        /*0032*/ 	.short	0x0058
        /*0034*/ 	.byte	0x00, 0xf4, 0x21, 0x00


	//----- nvinfo : EIATTR_KPARAM_INFO
	.align		4
.L_17:
        /*0038*/ 	.byte	0x04, 0x17
        /*003a*/ 	.short	(.L_19 - .L_18)
.L_18:
        /*003c*/ 	.word	0x00000000
        /*0040*/ 	.short	0x000a
        /*0042*/ 	.short	0x0050
        /*0044*/ 	.byte	0x00, 0xf4, 0x21, 0x00


	//----- nvinfo : EIATTR_KPARAM_INFO
	.align		4
.L_19:
        /*0048*/ 	.byte	0x04, 0x17
        /*004a*/ 	.short	(.L_21 - .L_20)
.L_20:
        /*004c*/ 	.word	0x00000000
        /*0050*/ 	.short	0x0009
        /*0052*/ 	.short	0x0048
        /*0054*/ 	.byte	0x00, 0xf4, 0x21, 0x00


	//----- nvinfo : EIATTR_KPARAM_INFO
	.align		4
.L_21:
        /*0058*/ 	.byte	0x04, 0x17
        /*005a*/ 	.short	(.L_23 - .L_22)
.L_22:
        /*005c*/ 	.word	0x00000000
        /*0060*/ 	.short	0x0008
        /*0062*/ 	.short	0x0040
        /*0064*/ 	.byte	0x00, 0xf4, 0x21, 0x00


	//----- nvinfo : EIATTR_KPARAM_INFO
	.align		4
.L_23:
        /*0068*/ 	.byte	0x04, 0x17
        /*006a*/ 	.short	(.L_25 - .L_24)
.L_24:
        /*006c*/ 	.word	0x00000000
        /*0070*/ 	.short	0x0007
        /*0072*/ 	.short	0x0038
        /*0074*/ 	.byte	0x00, 0xf4, 0x21, 0x00


	//----- nvinfo : EIATTR_KPARAM_INFO
	.align		4
.L_25:
        /*0078*/ 	.byte	0x04, 0x17
        /*007a*/ 	.short	(.L_27 - .L_26)
.L_26:
        /*007c*/ 	.word	0x00000000
        /*0080*/ 	.short	0x0006
        /*0082*/ 	.short	0x0030
        /*0084*/ 	.byte	0x00, 0xf4, 0x21, 0x00


	//----- nvinfo : EIATTR_KPARAM_INFO
	.align		4
.L_27:
        /*0088*/ 	.byte	0x04, 0x17
        /*008a*/ 	.short	(.L_29 - .L_28)
.L_28:
        /*008c*/ 	.word	0x00000000
        /*0090*/ 	.short	0x0005
        /*0092*/ 	.short	0x0028
        /*0094*/ 	.byte	0x00, 0xf4, 0x21, 0x00


	//----- nvinfo : EIATTR_KPARAM_INFO
	.align		4
.L_29:
        /*0098*/ 	.byte	0x04, 0x17
        /*009a*/ 	.short	(.L_31 - .L_30)
.L_30:
        /*009c*/ 	.word	0x00000000
        /*00a0*/ 	.short	0x0004
        /*00a2*/ 	.short	0x0020
        /*00a4*/ 	.byte	0x00, 0xf4, 0x21, 0x00


	//----- nvinfo : EIATTR_KPARAM_INFO
	.align		4
.L_31:
        /*00a8*/ 	.byte	0x04, 0x17
        /*00aa*/ 	.short	(.L_33 - .L_32)
.L_32:
        /*00ac*/ 	.word	0x00000000
        /*00b0*/ 	.short	0x0003
        /*00b2*/ 	.short	0x0018
        /*00b4*/ 	.byte	0x00, 0xf4, 0x21, 0x00


	//----- nvinfo : EIATTR_KPARAM_INFO
	.align		4
.L_33:
        /*00b8*/ 	.byte	0x04, 0x17
        /*00ba*/ 	.short	(.L_35 - .L_34)
.L_34:
        /*00bc*/ 	.word	0x00000000
        /*00c0*/ 	.short	0x0002
        /*00c2*/ 	.short	0x0010
        /*00c4*/ 	.byte	0x00, 0xf4, 0x21, 0x00


	//----- nvinfo : EIATTR_KPARAM_INFO
	.align		4
.L_35:
        /*00c8*/ 	.byte	0x04, 0x17
        /*00ca*/ 	.short	(.L_37 - .L_36)
.L_36:
        /*00cc*/ 	.word	0x00000000
        /*00d0*/ 	.short	0x0001
        /*00d2*/ 	.short	0x0008
        /*00d4*/ 	.byte	0x00, 0xf4, 0x21, 0x00


	//----- nvinfo : EIATTR_KPARAM_INFO
	.align		4
.L_37:
        /*00d8*/ 	.byte	0x04, 0x17
        /*00da*/ 	.short	(.L_39 - .L_38)
.L_38:
        /*00dc*/ 	.word	0x00000000
        /*00e0*/ 	.short	0x0000
        /*00e2*/ 	.short	0x0000
        /*00e4*/ 	.byte	0x00, 0xf4, 0x21, 0x00


	//----- nvinfo : EIATTR_SPARSE_MMA_MASK
	.align		4
.L_39:
        /*00e8*/ 	.byte	0x03, 0x50
        /*00ea*/ 	.short	0x0000


	//----- nvinfo : EIATTR_MAXREG_COUNT
	.align		4
        /*00ec*/ 	.byte	0x03, 0x1b
        /*00ee*/ 	.short	0x00ff


	//----- nvinfo : EIATTR_EXIT_INSTR_OFFSETS
	.align		4
        /*00f0*/ 	.byte	0x04, 0x1c
        /*00f2*/ 	.short	(.L_41 - .L_40)


	//   ....[0]....
.L_40:
        /*00f4*/ 	.word	0x000005f0


	//----- nvinfo : EIATTR_REQNTID
	.align		4
.L_41:
        /*00f8*/ 	.byte	0x04, 0x10
        /*00fa*/ 	.short	(.L_43 - .L_42)
.L_42:
        /*00fc*/ 	.word	0x00000080
        /*0100*/ 	.word	0x00000001
        /*0104*/ 	.word	0x00000001


	//----- nvinfo : EIATTR_CBANK_PARAM_SIZE
	.align		4
.L_43:
        /*0108*/ 	.byte	0x03, 0x19
        /*010a*/ 	.short	0x006c


	//----- nvinfo : EIATTR_PARAM_CBANK
	.align		4
        /*010c*/ 	.byte	0x04, 0x0a
        /*010e*/ 	.short	(.L_45 - .L_44)
	.align		4
.L_44:
        /*0110*/ 	.word	index@(.nv.constant0.triton_poi_fused__native_batch_norm_legit_no_training_add_convolution_55)
        /*0114*/ 	.short	0x0210
        /*0116*/ 	.short	0x006c


	//----- nvinfo : EIATTR_SW_WAR
	.align		4
.L_45:
        /*0118*/ 	.byte	0x04, 0x36
        /*011a*/ 	.short	(.L_47 - .L_46)
.L_46:
        /*011c*/ 	.word	0x00000008
.L_47:


//--------------------- .nv.callgraph             --------------------------
	.section	.nv.callgraph,"",@"SHT_CUDA_CALLGRAPH"
	.align	4
	.sectionentsize	8
	.align		4
        /*0000*/ 	.word	0x00000000
	.align		4
        /*0004*/ 	.word	0xffffffff
	.align		4
        /*0008*/ 	.word	0x00000000
	.align		4
        /*000c*/ 	.word	0xfffffffe
	.align		4
        /*0010*/ 	.word	0x00000000
	.align		4
        /*0014*/ 	.word	0xfffffffd
	.align		4
        /*0018*/ 	.word	0x00000000
	.align		4
        /*001c*/ 	.word	0xfffffffc


//--------------------- .nv.constant4             --------------------------
	.section	.nv.constant4,"a",@progbits
	.align	8
	.align		8
.nv.constant4:
        /*0000*/ 	.dword	_$_str
	.align		8
        /*0008*/ 	.dword	_$_str_$_2


//--------------------- .text.triton_poi_fused__native_batch_norm_legit_no_training_add_convolution_55 --------------------------
	.section	.text.triton_poi_fused__native_batch_norm_legit_no_training_add_convolution_55,"ax",@progbits
	.align	128
        .global         triton_poi_fused__native_batch_norm_legit_no_training_add_convolution_55
        .type           triton_poi_fused__native_batch_norm_legit_no_training_add_convolution_55,@function
        .size           triton_poi_fused__native_batch_norm_legit_no_training_add_convolution_55,(.L_x_1 - triton_poi_fused__native_batch_norm_legit_no_training_add_convolution_55)
        .other          triton_poi_fused__native_batch_norm_legit_no_training_add_convolution_55,@"STO_CUDA_ENTRY STV_DEFAULT"
triton_poi_fused__native_batch_norm_legit_no_training_add_convolution_55:
.text.triton_poi_fused__native_batch_norm_legit_no_training_add_convolution_55:
[----:B------:R-:W-:Y:S01]  /*0000*/  LDC R1, c[0x0][0x28] ;  /* 0x00000a00ff017b82 */ /* 0x000fe20000000800 */
[----:B------:R-:W1:Y:S07]  /*0010*/  S2R R0, SR_TID.X ;  /* 0x0000000000007919 */ /* 0x000e6e0000002100 */
[----:B------:R-:W2:Y:S01]  /*0020*/  LDC.64 R18, c[0x0][0x258] ;  /* 0x00009600ff127b82 */ /* 0x000ea20000000a00 */
[----:B------:R-:W-:Y:S01]  /*0030*/  ULDC.64 UR4, c[0x0][0x208] ;  /* 0x0000820000047ab9 */ /* 0x000fe20000000a00 */
[----:B------:R-:W3:Y:S06]  /*0040*/  S2R R5, SR_CTAID.X ;  /* 0x0000000000057919 */ /* 0x000eec0000002500 */
[----:B------:R-:W4:Y:S08]  /*0050*/  LDC.64 R20, c[0x0][0x230] ;  /* 0x00008c00ff147b82 */ /* 0x000f300000000a00 */
[----:B------:R-:W5:Y:S08]  /*0060*/  LDC.64 R16, c[0x0][0x220] ;  /* 0x00008800ff107b82 */ /* 0x000f700000000a00 */
[----:B------:R-:W2:Y:S01]  /*0070*/  LDC.64 R12, c[0x0][0x210] ;  /* 0x00008400ff0c7b82 */ /* 0x000ea20000000a00 */
[----:B-1----:R-:W-:-:S07]  /*0080*/  SHF.L.U32 R0, R0, 0x1, RZ ;  /* 0x0000000100007819 */ /* 0x002fce00000006ff */
[----:B------:R-:W1:Y:S01]  /*0090*/  LDC.64 R14, c[0x0][0x218] ;  /* 0x00008600ff0e7b82 */ /* 0x000e620000000a00 */
[----:B---3--:R-:W-:Y:S02]  /*00a0*/  SHF.R.S32.HI R3, RZ, 0x17, R5 ;  /* 0x00000017ff037819 */ /* 0x008fe40000011405 */
[----:B------:R-:W-:Y:S02]  /*00b0*/  LOP3.LUT R0, R0, 0xfe, RZ, 0xc0, !PT ;  /* 0x000000fe00007812 */ /* 0x000fe400078ec0ff */
[----:B------:R-:W-:-:S03]  /*00c0*/  SGXT R3, R3, 0x1 ;  /* 0x000000010303781a */ /* 0x000fc60000000200 */
[----:B------:R-:W3:Y:S01]  /*00d0*/  LDC.64 R28, c[0x0][0x228] ;  /* 0x00008a00ff1c7b82 */ /* 0x000ee20000000a00 */
[----:B------:R-:W-:-:S04]  /*00e0*/  LEA R4, R5, R0, 0x8 ;  /* 0x0000000005047211 */ /* 0x000fc800078e40ff */
[----:B------:R-:W-:-:S03]  /*00f0*/  LEA.HI R0, R3, R4, RZ, 0x8 ;  /* 0x0000000403007211 */ /* 0x000fc600078f40ff */
[----:B------:R-:W1:Y:S01]  /*0100*/  LDC.64 R2, c[0x0][0x238] ;  /* 0x00008e00ff027b82 */ /* 0x000e620000000a00 */
[----:B------:R-:W-:-:S05]  /*0110*/  SHF.R.S32.HI R0, RZ, 0x8, R0 ;  /* 0x00000008ff007819 */ /* 0x000fca0000011400 */
[----:B------:R-:W-:Y:S02]  /*0120*/  IMAD.HI R5, R0, 0x2aaaaaab, RZ ;  /* 0x2aaaaaab00057827 */ /* 0x000fe400078e02ff */
[----:B------:R-:W3:Y:S03]  /*0130*/  LDC.64 R26, c[0x0][0x250] ;  /* 0x00009400ff1a7b82 */ /* 0x000ee60000000a00 */
[----:B------:R-:W-:-:S04]  /*0140*/  SHF.R.U32.HI R6, RZ, 0x1f, R5 ;  /* 0x0000001fff067819 */ /* 0x000fc80000011605 */
[----:B------:R-:W-:Y:S01]  /*0150*/  LEA.HI R25, R5, R6, RZ, 0x1e ;  /* 0x0000000605197211 */ /* 0x000fe200078ff0ff */
[----:B------:R-:W3:Y:S04]  /*0160*/  LDC.64 R22, c[0x0][0x240] ;  /* 0x00009000ff167b82 */ /* 0x000ee80000000a00 */
[----:B------:R-:W-:-:S04]  /*0170*/  IMAD R25, R25, -0x18, R0 ;  /* 0xffffffe819197824 */ /* 0x000fc800078e0200 */
[C---:B01----:R-:W-:Y:S01]  /*0180*/  IMAD.WIDE R2, R25.reuse, 0x4, R2 ;  /* 0x0000000419027825 */ /* 0x043fe200078e0202 */
[----:B------:R-:W0:Y:S03]  /*0190*/  LDC.64 R6, c[0x0][0x248] ;  /* 0x00009200ff067b82 */ /* 0x000e260000000a00 */
[----:B--2---:R-:W-:Y:S02]  /*01a0*/  IMAD.WIDE R18, R25, 0x4, R18 ;  /* 0x0000000419127825 */ /* 0x004fe400078e0212 */
[----:B------:R-:W2:Y:S03]  /*01b0*/  LDG.E.EL R3, desc[UR4][R2.64] ;  /* 0x0000000402037981 */ /* 0x000ea6000c2e1900 */
[----:B------:R-:W1:Y:S01]  /*01c0*/  LDC.64 R8, c[0x0][0x260] ;  /* 0x00009800ff087b82 */ /* 0x000e620000000a00 */
[----:B------:R4:W2:Y:S07]  /*01d0*/  LDG.E.EL R24, desc[UR4][R18.64] ;  /* 0x0000000412187981 */ /* 0x0008ae000c2e1900 */
[----:B------:R-:W1:Y:S01]  /*01e0*/  LDC.64 R10, c[0x0][0x268] ;  /* 0x00009a00ff0a7b82 */ /* 0x000e620000000a00 */
[----:B-----5:R-:W-:-:S04]  /*01f0*/  IMAD.WIDE R16, R4, 0x4, R16 ;  /* 0x0000000404107825 */ /* 0x020fc800078e0210 */
[----:B----4-:R-:W-:Y:S02]  /*0200*/  IMAD.WIDE R18, R25, 0x4, R20 ;  /* 0x0000000419127825 */ /* 0x010fe400078e0214 */
[----:B------:R-:W4:Y:S02]  /*0210*/  LDG.E.64 R16, desc[UR4][R16.64] ;  /* 0x0000000410107981 */ /* 0x000f24000c1e1b00 */
[C---:B------:R-:W-:Y:S02]  /*0220*/  IMAD.WIDE R12, R4.reuse, 0x4, R12 ;  /* 0x00000004040c7825 */ /* 0x040fe400078e020c */
[----:B------:R-:W5:Y:S02]  /*0230*/  LDG.E.EL R0, desc[UR4][R18.64] ;  /* 0x0000000412007981 */ /* 0x000f64000c2e1900 */
[----:B------:R-:W-:-:S04]  /*0240*/  IMAD.WIDE R14, R4, 0x4, R14 ;  /* 0x00000004040e7825 */ /* 0x000fc800078e020e */
[C---:B---3--:R-:W-:Y:S01]  /*0250*/  IMAD.WIDE R28, R25.reuse, 0x4, R28 ;  /* 0x00000004191c7825 */ /* 0x048fe200078e021c */
[----:B------:R-:W3:Y:S03]  /*0260*/  LDG.E.64 R20, desc[UR4][R14.64] ;  /* 0x000000040e147981 */ /* 0x000ee6000c1e1b00 */
[C---:B------:R-:W-:Y:S01]  /*0270*/  IMAD.WIDE R26, R25.reuse, 0x4, R26 ;  /* 0x00000004191a7825 */ /* 0x040fe200078e021a */
[----:B------:R-:W4:Y:S04]  /*0280*/  LDG.E.64 R18, desc[UR4][R12.64] ;  /* 0x000000040c127981 */ /* 0x000f28000c1e1b00 */
[----:B------:R-:W3:Y:S01]  /*0290*/  LDG.E.EL R2, desc[UR4][R28.64] ;  /* 0x000000041c027981 */ /* 0x000ee2000c2e1900 */
[----:B------:R-:W-:-:S03]  /*02a0*/  IMAD.WIDE R22, R25, 0x4, R22 ;  /* 0x0000000419167825 */ /* 0x000fc600078e0216 */
[----:B------:R-:W3:Y:S01]  /*02b0*/  LDG.E.EL R5, desc[UR4][R26.64] ;  /* 0x000000041a057981 */ /* 0x000ee2000c2e1900 */
[----:B0-----:R-:W-:-:S03]  /*02c0*/  IMAD.WIDE R6, R25, 0x4, R6 ;  /* 0x0000000419067825 */ /* 0x001fc600078e0206 */
[----:B------:R-:W3:Y:S01]  /*02d0*/  LDG.E.EL R22, desc[UR4][R22.64] ;  /* 0x0000000416167981 */ /* 0x000ee2000c2e1900 */
[----:B-1----:R-:W-:-:S04]  /*02e0*/  IMAD.WIDE R8, R25, 0x4, R8 ;  /* 0x0000000419087825 */ /* 0x002fc800078e0208 */
[----:B------:R-:W-:Y:S02]  /*02f0*/  IMAD.WIDE R10, R25, 0x4, R10 ;  /* 0x00000004190a7825 */ /* 0x000fe400078e020a */
[----:B------:R0:W5:Y:S04]  /*0300*/  LDG.E.EL R25, desc[UR4][R6.64] ;  /* 0x0000000406197981 */ /* 0x000168000c2e1900 */
[----:B------:R-:W5:Y:S04]  /*0310*/  LDG.E.EL R8, desc[UR4][R8.64] ;  /* 0x0000000408087981 */ /* 0x000f68000c2e1900 */
[----:B------:R1:W5:Y:S01]  /*0320*/  LDG.E.EL R11, desc[UR4][R10.64] ;  /* 0x000000040a0b7981 */ /* 0x000362000c2e1900 */
[----:B0-----:R-:W0:Y:S01]  /*0330*/  LDC.64 R6, c[0x0][0x270] ;  /* 0x00009c00ff067b82 */ /* 0x001e220000000a00 */
[----:B-1----:R-:W-:Y:S01]  /*0340*/  HFMA2.MMA R10, -RZ, RZ, 1.625, 0 ;  /* 0x3e800000ff0a7435 */ /* 0x002fe200000001ff */
[----:B0-----:R-:W-:-:S04]  /*0350*/  IMAD.WIDE R6, R4, 0x4, R6 ;  /* 0x0000000404067825 */ /* 0x001fc800078e0206 */
[----:B--2---:R-:W-:Y:S01]  /*0360*/  FADD R3, R3, 9.9999997473787516356e-06 ;  /* 0x3727c5ac03037421 */ /* 0x004fe20000000000 */
[----:B------:R-:W-:-:S03]  /*0370*/  FADD R24, R24, 9.9999997473787516356e-06 ;  /* 0x3727c5ac18187421 */ /* 0x000fc60000000000 */
[----:B------:R-:W0:Y:S08]  /*0380*/  MUFU.SQRT R26, R3 ;  /* 0x00000003001a7308 */ /* 0x000e300000002000 */
[----:B------:R-:W1:Y:S01]  /*0390*/  MUFU.SQRT R27, R24 ;  /* 0x00000018001b7308 */ /* 0x000e620000002000 */
[C---:B0-----:R-:W-:Y:S02]  /*03a0*/  FSETP.GT.AND P0, PT, R26.reuse, 8.50705917302346158658e+37, PT ;  /* 0x7e8000001a00780b */ /* 0x041fe40003f04000 */
[----:B------:R-:W-:-:S02]  /*03b0*/  FSETP.GEU.AND P2, PT, R26, 1.175494350822287508e-38, PT ;  /* 0x008000001a00780b */ /* 0x000fc40003f4e000 */
[C---:B-1----:R-:W-:Y:S02]  /*03c0*/  FSETP.GT.AND P1, PT, R27.reuse, 8.50705917302346158658e+37, PT ;  /* 0x7e8000001b00780b */ /* 0x042fe40003f24000 */
[----:B------:R-:W-:-:S07]  /*03d0*/  FSETP.GEU.AND P3, PT, R27, 1.175494350822287508e-38, PT ;  /* 0x008000001b00780b */ /* 0x000fce0003f6e000 */
[----:B------:R-:W-:-:S04]  /*03e0*/  @P0 FMUL R26, R26, 0.25 ;  /* 0x3e8000001a1a0820 */ /* 0x000fc80000400000 */
[----:B------:R-:W-:Y:S01]  /*03f0*/  @!P2 FMUL R26, R26, 16777216 ;  /* 0x4b8000001a1aa820 */ /* 0x000fe20000400000 */
[----:B------:R-:W-:-:S04]  /*0400*/  @P1 FMUL R27, R27, 0.25 ;  /* 0x3e8000001b1b1820 */ /* 0x000fc80000400000 */
[----:B------:R-:W-:Y:S01]  /*0410*/  @!P3 FMUL R27, R27, 16777216 ;  /* 0x4b8000001b1bb820 */ /* 0x000fe20000400000 */
[----:B------:R-:W0:Y:S01]  /*0420*/  MUFU.RCP R26, R26 ;  /* 0x0000001a001a7308 */ /* 0x000e220000001000 */
[----:B------:R-:W-:-:S07]  /*0430*/  FSEL R3, R10, 1, P0 ;  /* 0x3f8000000a037808 */ /* 0x000fce0000000000 */
[----:B------:R-:W1:Y:S01]  /*0440*/  MUFU.RCP R27, R27 ;  /* 0x0000001b001b7308 */ /* 0x000e620000001000 */
[----:B------:R-:W-:Y:S01]  /*0450*/  FSEL R10, R10, 1, P1 ;  /* 0x3f8000000a0a7808 */ /* 0x000fe20000800000 */
[----:B------:R-:W-:Y:S01]  /*0460*/  @!P2 FMUL R3, R3, 16777216 ;  /* 0x4b8000000303a820 */ /* 0x000fe20000400000 */
[----:B----4-:R-:W-:Y:S01]  /*0470*/  FADD R16, R18, R16 ;  /* 0x0000001012107221 */ /* 0x010fe20000000000 */
[--C-:B---3--:R-:W-:Y:S01]  /*0480*/  FADD R20, R20, R2.reuse ;  /* 0x0000000214147221 */ /* 0x108fe20000000000 */
[----:B------:R-:W-:Y:S01]  /*0490*/  FADD R17, R19, R17 ;  /* 0x0000001113117221 */ /* 0x000fe20000000000 */
[----:B------:R-:W-:Y:S01]  /*04a0*/  @!P3 FMUL R10, R10, 16777216 ;  /* 0x4b8000000a0ab820 */ /* 0x000fe20000400000 */
[----:B------:R-:W-:Y:S01]  /*04b0*/  FADD R21, R21, R2 ;  /* 0x0000000215157221 */ /* 0x000fe20000000000 */
[----:B0-----:R-:W-:Y:S01]  /*04c0*/  FMUL R26, R26, R3 ;  /* 0x000000031a1a7220 */ /* 0x001fe20000400000 */
[C---:B-----5:R-:W-:Y:S01]  /*04d0*/  FADD R9, -R0.reuse, R16 ;  /* 0x0000001000097221 */ /* 0x060fe20000000100 */
[C---:B------:R-:W-:Y:S01]  /*04e0*/  FADD R3, -R5.reuse, R20 ;  /* 0x0000001405037221 */ /* 0x040fe20000000100 */
[----:B------:R-:W-:Y:S01]  /*04f0*/  FADD R19, -R0, R17 ;  /* 0x0000001100137221 */ /* 0x000fe20000000100 */
[----:B------:R-:W-:Y:S01]  /*0500*/  FADD R5, -R5, R21 ;  /* 0x0000001505057221 */ /* 0x000fe20000000100 */
[----:B-1----:R-:W-:Y:S01]  /*0510*/  FMUL R10, R27, R10 ;  /* 0x0000000a1b0a7220 */ /* 0x002fe20000400000 */
[C---:B------:R-:W-:Y:S01]  /*0520*/  FMUL R9, R26.reuse, R9 ;  /* 0x000000091a097220 */ /* 0x040fe20000400000 */
[----:B------:R-:W-:-:S02]  /*0530*/  FMUL R26, R26, R19 ;  /* 0x000000131a1a7220 */ /* 0x000fc40000400000 */
[C---:B------:R-:W-:Y:S01]  /*0540*/  FMUL R3, R10.reuse, R3 ;  /* 0x000000030a037220 */ /* 0x040fe20000400000 */
[----:B------:R-:W-:Y:S01]  /*0550*/  FMUL R10, R10, R5 ;  /* 0x000000050a0a7220 */ /* 0x000fe20000400000 */
[C-C-:B------:R-:W-:Y:S01]  /*0560*/  FFMA R0, R22.reuse, R9, R25.reuse ;  /* 0x0000000916007223 */ /* 0x140fe20000000019 */
[----:B------:R-:W-:Y:S01]  /*0570*/  FFMA R25, R22, R26, R25 ;  /* 0x0000001a16197223 */ /* 0x000fe20000000019 */
[C-C-:B------:R-:W-:Y:S01]  /*0580*/  FFMA R3, R8.reuse, R3, R11.reuse ;  /* 0x0000000308037223 */ /* 0x140fe2000000000b */
[----:B------:R-:W-:-:S03]  /*0590*/  FFMA R10, R8, R10, R11 ;  /* 0x0000000a080a7223 */ /* 0x000fc6000000000b */
[----:B------:R-:W-:Y:S01]  /*05a0*/  FADD R24, R3, R0 ;  /* 0x0000000003187221 */ /* 0x000fe20000000000 */
[----:B------:R-:W-:Y:S01]  /*05b0*/  FADD R25, R10, R25 ;  /* 0x000000190a197221 */ /* 0x000fe20000000000 */
[----:B------:R-:W-:Y:S04]  /*05c0*/  STG.E.64 desc[UR4][R12.64], R16 ;  /* 0x000000100c007986 */ /* 0x000fe8000c101b04 */
[----:B------:R-:W-:Y:S04]  /*05d0*/  STG.E.64 desc[UR4][R14.64], R20 ;  /* 0x000000140e007986 */ /* 0x000fe8000c101b04 */
[----:B------:R-:W-:Y:S01]  /*05e0*/  STG.E.64 desc[UR4][R6.64], R24 ;  /* 0x0000001806007986 */ /* 0x000fe2000c101b04 */
[----:B------:R-:W-:Y:S05]  /*05f0*/  EXIT ;  /* 0x000000000000794d */ /* 0x000fea0003800000 */
.L_x_0:
[----:B------:R-:W-:-:S00]  /*0600*/  BRA `(.L_x_0) ;  /* 0xfffffffc00fc7947 */ /* 0x000fc0000383ffff */
[----:B------:R-:W-:-:S00]  /*0610*/  NOP ;  /* 0x0000000000007918 */ /* 0x000fc00000000000 */
        /* <DEDUP_REMOVED lines=14> */
.L_x_1:


//--------------------- .nv.global.init           --------------------------
	.section	.nv.global.init,"aw",@progbits
.nv.global.init:
	.type		_$_str,@object
	.size		_$_str,(_$_str_$_2 - _$_str)
_$_str:
        /*0000*/ 	.byte	0x5f, 0x5f, 0x43, 0x55, 0x44, 0x41, 0x5f, 0x46, 0x54, 0x5a, 0x00
	.type		_$_str_$_2,@object
	.size		_$_str_$_2,(.L_1 - _$_str_$_2)
_$_str_$_2:
        /*000b*/ 	.byte	0x5f, 0x5f, 0x43, 0x55, 0x44, 0x41, 0x5f, 0x50, 0x52, 0x45, 0x43, 0x5f, 0x53, 0x51, 0x52, 0x54
        /*001b*/ 	.byte	0x00
.L_1:


//--------------------- .nv.constant0.triton_poi_fused__native_batch_norm_legit_no_training_add_convolution_55 --------------------------
	.section	.nv.constant0.triton_poi_fused__native_batch_norm_legit_no_training_add_convolution_55,"a",@progbits
	.sectionflags	@""
	.align	4
.nv.constant0.triton_poi_fused__native_batch_norm_legit_no_training_add_convolution_55:
	.zero		636
